//
// Generated by NVIDIA NVVM Compiler
//
// Compiler Build ID: CL-36424714
// Cuda compilation tools, release 13.0, V13.0.88
// Based on NVVM 20.0.0
//

.version 9.0
.target sm_100
.address_size 64

	// .globl	_Z9MatrixSumPA10_iS0_
// _ZZ9MatrixSumPA10_iS0_E8LocalSum has been demoted

.visible .entry _Z9MatrixSumPA10_iS0_(
	.param .u64 .ptr .align 1 _Z9MatrixSumPA10_iS0__param_0,
	.param .u64 .ptr .align 1 _Z9MatrixSumPA10_iS0__param_1
)
{
	.reg .b32 	%r<30>;
	.reg .b64 	%rd<9>;
	// demoted variable
	.shared .align 4 .b8 _ZZ9MatrixSumPA10_iS0_E8LocalSum[40];
	ld.param.u64 	%rd1, [_Z9MatrixSumPA10_iS0__param_0];
	ld.param.u64 	%rd2, [_Z9MatrixSumPA10_iS0__param_1];
	cvta.to.global.u64 	%rd3, %rd1;
	mov.u32 	%r1, %ctaid.x;
	mov.u32 	%r2, %ntid.x;
	mov.u32 	%r3, %tid.x;
	mad.lo.s32 	%r4, %r1, %r2, %r3;
	mul.wide.s32 	%rd4, %r4, 40;
	add.s64 	%rd5, %rd3, %rd4;
	shl.b32 	%r5, %r4, 2;
	mov.u32 	%r6, _ZZ9MatrixSumPA10_iS0_E8LocalSum;
	add.s32 	%r7, %r6, %r5;
	ld.shared.u32 	%r8, [%r7];
	ld.global.u32 	%r9, [%rd5];
	add.s32 	%r10, %r8, %r9;
	ld.global.u32 	%r11, [%rd5+4];
	add.s32 	%r12, %r10, %r11;
	ld.global.u32 	%r13, [%rd5+8];
	add.s32 	%r14, %r12, %r13;
	ld.global.u32 	%r15, [%rd5+12];
	add.s32 	%r16, %r14, %r15;
	ld.global.u32 	%r17, [%rd5+16];
	add.s32 	%r18, %r16, %r17;
	ld.global.u32 	%r19, [%rd5+20];
	add.s32 	%r20, %r18, %r19;
	ld.global.u32 	%r21, [%rd5+24];
	add.s32 	%r22, %r20, %r21;
	ld.global.u32 	%r23, [%rd5+28];
	add.s32 	%r24, %r22, %r23;
	ld.global.u32 	%r25, [%rd5+32];
	add.s32 	%r26, %r24, %r25;
	ld.global.u32 	%r27, [%rd5+36];
	add.s32 	%r28, %r26, %r27;
	st.shared.u32 	[%r7], %r28;
	cvta.to.global.u64 	%rd6, %rd2;
	bar.sync 	0;
	ld.shared.u32 	%r29, [%r7];
	mul.wide.s32 	%rd7, %r4, 4;
	add.s64 	%rd8, %rd6, %rd7;
	st.global.u32 	[%rd8], %r29;
	ret;

}


// ===== COMPILED SASS (sm_100) =====

	.target	sm_100

	.elftype	@"ET_EXEC"


//--------------------- .note.nv.tkinfo           --------------------------
	.section	.note.nv.tkinfo,"",@"SHT_NOTE"
	.sectionflags	@"SHF_NOTE_NV_TKINFO"
	.tkinfo
        /*0018*/ 	.word	0x00000002
        /*0030*/ 	.string	""
        /*0030*/ 	.string	"ptxas"
        /*0030*/ 	.string	"Cuda compilation tools, release 13.0, V13.0.88"
        /*0030*/ 	.string	"Build cuda_13.0.r13.0/compiler.36424714_0"
        /*0030*/ 	.string	"-arch sm_100 -m 64 "



//--------------------- .note.nv.cuinfo           --------------------------
	.section	.note.nv.cuinfo,"",@"SHT_NOTE"
	.sectionflags	@"SHF_NOTE_NV_CUINFO"
        /*0018*/ 	.short	0x0002
        /*001a*/ 	.short	0x0064
        /*001c*/ 	.short	0x0082
	.zero		2


//--------------------- .nv.info                  --------------------------
	.section	.nv.info,"",@"SHT_CUDA_INFO"
	.align	4


	//----- nvinfo : EIATTR_REGCOUNT
	.align		4
        /*0000*/ 	.byte	0x04, 0x2f
        /*0002*/ 	.short	(.L_1 - .L_0)
	.align		4
.L_0:
        /*0004*/ 	.word	index@(_Z9MatrixSumPA10_iS0_)
        /*0008*/ 	.word	0x00000012


	//----- nvinfo : EIATTR_FRAME_SIZE
	.align		4
.L_1:
        /*000c*/ 	.byte	0x04, 0x11
        /*000e*/ 	.short	(.L_3 - .L_2)
	.align		4
.L_2:
        /*0010*/ 	.word	index@(_Z9MatrixSumPA10_iS0_)
        /*0014*/ 	.word	0x00000000


	//----- nvinfo : EIATTR_MIN_STACK_SIZE
	.align		4
.L_3:
        /*0018*/ 	.byte	0x04, 0x12
        /*001a*/ 	.short	(.L_5 - .L_4)
	.align		4
.L_4:
        /*001c*/ 	.word	index@(_Z9MatrixSumPA10_iS0_)
        /*0020*/ 	.word	0x00000000
.L_5:


//--------------------- .nv.compat                --------------------------
	.section	.nv.compat,"",@"SHT_CUDA_COMPAT_INFO"
	.align	4
        /*0000*/ 	.byte	0x02, 0x09, 0x00, 0x00, 0x02, 0x02, 0x01, 0x00, 0x02, 0x05, 0x05, 0x00, 0x03, 0x07, 0x01, 0x01
        /*0010*/ 	.byte	0x02, 0x03, 0x00, 0x00, 0x02, 0x06, 0x01, 0x00, 0x04, 0x0b, 0x08, 0x00, 0x09, 0x00, 0x00, 0x00
        /*0020*/ 	.byte	0x00, 0x00, 0x00, 0x00


//--------------------- .nv.info._Z9MatrixSumPA10_iS0_ --------------------------
	.section	.nv.info._Z9MatrixSumPA10_iS0_,"",@"SHT_CUDA_INFO"
	.sectionflags	@""
	.align	4


	//----- nvinfo : EIATTR_CUDA_API_VERSION
	.align		4
        /*0000*/ 	.byte	0x04, 0x37
        /*0002*/ 	.short	(.L_7 - .L_6)
.L_6:
        /*0004*/ 	.word	0x00000082


	//----- nvinfo : EIATTR_KPARAM_INFO
	.align		4
.L_7:
        /*0008*/ 	.byte	0x04, 0x17
        /*000a*/ 	.short	(.L_9 - .L_8)
.L_8:
        /*000c*/ 	.word	0x00000000
        /*0010*/ 	.short	0x0001
        /*0012*/ 	.short	0x0008
        /*0014*/ 	.byte	0x00, 0xf5, 0x21, 0x00


	//----- nvinfo : EIATTR_KPARAM_INFO
	.align		4
.L_9:
        /*0018*/ 	.byte	0x04, 0x17
        /*001a*/ 	.short	(.L_11 - .L_10)
.L_10:
        /*001c*/ 	.word	0x00000000
        /*0020*/ 	.short	0x0000
        /*0022*/ 	.short	0x0000
        /*0024*/ 	.byte	0x00, 0xf5, 0x21, 0x00


	//----- nvinfo : EIATTR_SPARSE_MMA_MASK
	.align		4
.L_11:
        /*0028*/ 	.byte	0x03, 0x50
        /*002a*/ 	.short	0x0000


	//----- nvinfo : EIATTR_MAXREG_COUNT
	.align		4
        /*002c*/ 	.byte	0x03, 0x1b
        /*002e*/ 	.short	0x00ff


	//----- nvinfo : EIATTR_NUM_BARRIERS
	.align		4
        /*0030*/ 	.byte	0x02, 0x4c
        /*0032*/ 	.byte	0x01
	.zero		1


	//----- nvinfo : EIATTR_MERCURY_ISA_VERSION
	.align		4
        /*0034*/ 	.byte	0x03, 0x5f
        /*0036*/ 	.short	0x0101


	//----- nvinfo : EIATTR_VRC_CTA_INIT_COUNT
	.align		4
        /*0038*/ 	.byte	0x02, 0x4a
	.zero		1
	.zero		1


	//----- nvinfo : EIATTR_EXIT_INSTR_OFFSETS
	.align		4
        /*003c*/ 	.byte	0x04, 0x1c
        /*003e*/ 	.short	(.L_13 - .L_12)


	//   ....[0]....
.L_12:
        /*0040*/ 	.word	0x00000220


	//----- nvinfo : EIATTR_CBANK_PARAM_SIZE
	.align		4
.L_13:
        /*0044*/ 	.byte	0x03, 0x19
        /*0046*/ 	.short	0x0010


	//----- nvinfo : EIATTR_PARAM_CBANK
	.align		4
        /*0048*/ 	.byte	0x04, 0x0a
        /*004a*/ 	.short	(.L_15 - .L_14)
	.align		4
.L_14:
        /*004c*/ 	.word	index@(.nv.constant0._Z9MatrixSumPA10_iS0_)
        /*0050*/ 	.short	0x0380
        /*0052*/ 	.short	0x0010


	//----- nvinfo : EIATTR_SW_WAR
	.align		4
.L_15:
        /*0054*/ 	.byte	0x04, 0x36
        /*0056*/ 	.short	(.L_17 - .L_16)
.L_16:
        /*0058*/ 	.word	0x00000008
.L_17:


//--------------------- .nv.callgraph             --------------------------
	.section	.nv.callgraph,"",@"SHT_CUDA_CALLGRAPH"
	.align	4
	.sectionentsize	8
	.align		4
        /*0000*/ 	.word	0x00000000
	.align		4
        /*0004*/ 	.word	0xffffffff
	.align		4
        /*0008*/ 	.word	0x00000000
	.align		4
        /*000c*/ 	.word	0xfffffffe
	.align		4
        /*0010*/ 	.word	0x00000000
	.align		4
        /*0014*/ 	.word	0xfffffffd
	.align		4
        /*0018*/ 	.word	0x00000000
	.align		4
        /*001c*/ 	.word	0xfffffffc


//--------------------- .text._Z9MatrixSumPA10_iS0_ --------------------------
	.section	.text._Z9MatrixSumPA10_iS0_,"ax",@progbits
	.align	128
        .global         _Z9MatrixSumPA10_iS0_
        .type           _Z9MatrixSumPA10_iS0_,@function
        .size           _Z9MatrixSumPA10_iS0_,(.L_x_1 - _Z9MatrixSumPA10_iS0_)
        .other          _Z9MatrixSumPA10_iS0_,@"STO_CUDA_ENTRY STV_DEFAULT"
_Z9MatrixSumPA10_iS0_:
.text._Z9MatrixSumPA10_iS0_:
[----:B------:R-:W-:Y:S01]  /*0000*/  LDC R1, c[0x0][0x37c] ;  /* 0x0000df00ff017b82 */ /* 0x000fe20000000800 */
[----:B------:R-:W0:Y:S07]  /*0010*/  S2R R0, SR_TID.X ;  /* 0x0000000000007919 */ /* 0x000e2e0000002100 */
[----:B------:R-:W0:Y:S01]  /*0020*/  S2UR UR4, SR_CTAID.X ;  /* 0x00000000000479c3 */ /* 0x000e220000002500 */
[----:B------:R-:W1:Y:S07]  /*0030*/  LDCU.64 UR6, c[0x0][0x358] ;  /* 0x00006b00ff0677ac */ /* 0x000e6e0008000a00 */
[----:B------:R-:W0:Y:S08]  /*0040*/  LDC R5, c[0x0][0x360] ;  /* 0x0000d800ff057b82 */ /* 0x000e300000000800 */
[----:B------:R-:W2:Y:S01]  /*0050*/  LDC.64 R2, c[0x0][0x380] ;  /* 0x0000e000ff027b82 */ /* 0x000ea20000000a00 */
[----:B0-----:R-:W-:-:S04]  /*0060*/  IMAD R5, R5, UR4, R0 ;  /* 0x0000000405057c24 */ /* 0x001fc8000f8e0200 */
[----:B--2---:R-:W-:-:S05]  /*0070*/  IMAD.WIDE R2, R5, 0x28, R2 ;  /* 0x0000002805027825 */ /* 0x004fca00078e0202 */
[----:B-1----:R-:W2:Y:S04]  /*0080*/  LDG.E R7, desc[UR6][R2.64] ;  /* 0x0000000602077981 */ /* 0x002ea8000c1e1900 */
[----:B------:R-:W2:Y:S04]  /*0090*/  LDG.E R6, desc[UR6][R2.64+0x4] ;  /* 0x0000040602067981 */ /* 0x000ea8000c1e1900 */
[----:B------:R-:W3:Y:S04]  /*00a0*/  LDG.E R9, desc[UR6][R2.64+0x8] ;  /* 0x0000080602097981 */ /* 0x000ee8000c1e1900 */
[----:B------:R-:W3:Y:S04]  /*00b0*/  LDG.E R8, desc[UR6][R2.64+0xc] ;  /* 0x00000c0602087981 */ /* 0x000ee8000c1e1900 */
[----:B------:R-:W4:Y:S04]  /*00c0*/  LDG.E R11, desc[UR6][R2.64+0x10] ;  /* 0x00001006020b7981 */ /* 0x000f28000c1e1900 */
[----:B------:R-:W4:Y:S04]  /*00d0*/  LDG.E R10, desc[UR6][R2.64+0x14] ;  /* 0x00001406020a7981 */ /* 0x000f28000c1e1900 */
[----:B------:R-:W5:Y:S04]  /*00e0*/  LDG.E R13, desc[UR6][R2.64+0x18] ;  /* 0x00001806020d7981 */ /* 0x000f68000c1e1900 */
[----:B------:R-:W5:Y:S04]  /*00f0*/  LDG.E R12, desc[UR6][R2.64+0x1c] ;  /* 0x00001c06020c7981 */ /* 0x000f68000c1e1900 */
[----:B------:R-:W5:Y:S04]  /*0100*/  LDG.E R15, desc[UR6][R2.64+0x20] ;  /* 0x00002006020f7981 */ /* 0x000f68000c1e1900 */
[----:B------:R0:W5:Y:S01]  /*0110*/  LDG.E R14, desc[UR6][R2.64+0x24] ;  /* 0x00002406020e7981 */ /* 0x000162000c1e1900 */
[----:B------:R-:W1:Y:S01]  /*0120*/  S2UR UR5, SR_CgaCtaId ;  /* 0x00000000000579c3 */ /* 0x000e620000008800 */
[----:B------:R-:W-:-:S07]  /*0130*/  UMOV UR4, 0x400 ;  /* 0x0000040000047882 */ /* 0x000fce0000000000 */
[----:B0-----:R-:W0:Y:S01]  /*0140*/  LDC.64 R2, c[0x0][0x388] ;  /* 0x0000e200ff027b82 */ /* 0x001e220000000a00 */
[----:B-1----:R-:W-:-:S06]  /*0150*/  ULEA UR4, UR5, UR4, 0x18 ;  /* 0x0000000405047291 */ /* 0x002fcc000f8ec0ff */
[C---:B------:R-:W-:Y:S01]  /*0160*/  LEA R0, R5.reuse, UR4, 0x2 ;  /* 0x0000000405007c11 */ /* 0x040fe2000f8e10ff */
[----:B0-----:R-:W-:-:S04]  /*0170*/  IMAD.WIDE R2, R5, 0x4, R2 ;  /* 0x0000000405027825 */ /* 0x001fc800078e0202 */
[----:B------:R-:W2:Y:S02]  /*0180*/  LDS R4, [R0] ;  /* 0x0000000000047984 */ /* 0x000ea40000000800 */
[----:B--2---:R-:W-:-:S04]  /*0190*/  IADD3 R4, PT, PT, R6, R4, R7 ;  /* 0x0000000406047210 */ /* 0x004fc80007ffe007 */
[----:B---3--:R-:W-:-:S04]  /*01a0*/  IADD3 R4, PT, PT, R8, R4, R9 ;  /* 0x0000000408047210 */ /* 0x008fc80007ffe009 */
[----:B----4-:R-:W-:-:S04]  /*01b0*/  IADD3 R4, PT, PT, R10, R4, R11 ;  /* 0x000000040a047210 */ /* 0x010fc80007ffe00b */
[----:B-----5:R-:W-:-:S04]  /*01c0*/  IADD3 R4, PT, PT, R12, R4, R13 ;  /* 0x000000040c047210 */ /* 0x020fc80007ffe00d */
[----:B------:R-:W-:-:S05]  /*01d0*/  IADD3 R15, PT, PT, R14, R4, R15 ;  /* 0x000000040e0f7210 */ /* 0x000fca0007ffe00f */
[----:B------:R-:W-:Y:S01]  /*01e0*/  STS [R0], R15 ;  /* 0x0000000f00007388 */ /* 0x000fe20000000800 */
[----:B------:R-:W-:Y:S06]  /*01f0*/  BAR.SYNC.DEFER_BLOCKING 0x0 ;  /* 0x0000000000007b1d */ /* 0x000fec0000010000 */
[----:B------:R-:W0:Y:S04]  /*0200*/  LDS R7, [R0] ;  /* 0x0000000000077984 */ /* 0x000e280000000800 */
[----:B0-----:R-:W-:Y:S01]  /*0210*/  STG.E desc[UR6][R2.64], R7 ;  /* 0x0000000702007986 */ /* 0x001fe2000c101906 */
[----:B------:R-:W-:Y:S05]  /*0220*/  EXIT ;  /* 0x000000000000794d */ /* 0x000fea0003800000 */
.L_x_0:
[----:B------:R-:W-:-:S00]  /*0230*/  BRA `(.L_x_0) ;  /* 0xfffffffc00fc7947 */ /* 0x000fc0000383ffff */
[----:B------:R-:W-:-:S00]  /*0240*/  NOP ;  /* 0x0000000000007918 */ /* 0x000fc00000000000 */
        /* <DEDUP_REMOVED lines=11> */
.L_x_1:


//--------------------- .nv.shared._Z9MatrixSumPA10_iS0_ --------------------------
	.section	.nv.shared._Z9MatrixSumPA10_iS0_,"aw",@nobits
	.sectionflags	@""
	.align	4
.nv.shared._Z9MatrixSumPA10_iS0_:
	.zero		1064


//--------------------- .nv.shared.reserved.0     --------------------------
	.section	.nv.shared.reserved.0,"aw",@nobits
	.weak		__nv_reservedSMEM_offset_0_alias
	.size		__nv_reservedSMEM_offset_0_alias, 0, 64
	.other		__nv_reservedSMEM_offset_0_alias,@"STO_CUDA_RESERVED_SHARED STV_DEFAULT"
__nv_reservedSMEM_offset_0_alias:
	.zero		0
	.zero		64


//--------------------- .nv.constant0._Z9MatrixSumPA10_iS0_ --------------------------
	.section	.nv.constant0._Z9MatrixSumPA10_iS0_,"a",@progbits
	.sectionflags	@""
	.align	4
.nv.constant0._Z9MatrixSumPA10_iS0_:
	.zero		912


//--------------------- SYMBOLS --------------------------

	.type		.nv.reservedSmem.offset0,@object
	.size		.nv.reservedSmem.offset0,0x4
	.type		.nv.reservedSmem.cap,@object
	.size		.nv.reservedSmem.cap,0x4
